//
// Generated by NVIDIA NVVM Compiler
//
// Compiler Build ID: CL-36424714
// Cuda compilation tools, release 13.0, V13.0.88
// Based on NVVM 20.0.0
//

.version 9.0
.target sm_100
.address_size 64

	// .globl	_Z16helloWorldKernelv
.extern .func  (.param .b32 func_retval0) vprintf
(
	.param .b64 vprintf_param_0,
	.param .b64 vprintf_param_1
)
;
.global .align 1 .b8 $str[44] = {72, 101, 108, 108, 111, 44, 32, 87, 111, 114, 108, 100, 33, 32, 70, 114, 111, 109, 32, 71, 80, 85, 32, 116, 104, 114, 101, 97, 100, 32, 37, 100, 44, 32, 98, 108, 111, 99, 107, 32, 37, 100, 10};

.visible .entry _Z16helloWorldKernelv()
{
	.local .align 8 .b8 	__local_depot0[8];
	.reg .b64 	%SP;
	.reg .b64 	%SPL;
	.reg .b32 	%r<5>;
	.reg .b64 	%rd<5>;

	mov.u64 	%SPL, __local_depot0;
	cvta.local.u64 	%SP, %SPL;
	add.u64 	%rd1, %SP, 0;
	add.u64 	%rd2, %SPL, 0;
	mov.u32 	%r1, %tid.x;
	mov.u32 	%r2, %ctaid.x;
	st.local.v2.u32 	[%rd2], {%r1, %r2};
	mov.u64 	%rd3, $str;
	cvta.global.u64 	%rd4, %rd3;
	{ // callseq 0, 0
	.param .b64 param0;
	st.param.b64 	[param0], %rd4;
	.param .b64 param1;
	st.param.b64 	[param1], %rd1;
	.param .b32 retval0;
	call.uni (retval0), 
	vprintf, 
	(
	param0, 
	param1
	);
	ld.param.b32 	%r3, [retval0];
	} // callseq 0
	ret;

}


// ===== COMPILED SASS (sm_100) =====

	.target	sm_100

	.elftype	@"ET_EXEC"


//--------------------- .note.nv.tkinfo           --------------------------
	.section	.note.nv.tkinfo,"",@"SHT_NOTE"
	.sectionflags	@"SHF_NOTE_NV_TKINFO"
	.tkinfo
        /*0018*/ 	.word	0x00000002
        /*0030*/ 	.string	""
        /*0030*/ 	.string	"ptxas"
        /*0030*/ 	.string	"Cuda compilation tools, release 13.0, V13.0.88"
        /*0030*/ 	.string	"Build cuda_13.0.r13.0/compiler.36424714_0"
        /*0030*/ 	.string	"-arch sm_100 -m 64 "



//--------------------- .note.nv.cuinfo           --------------------------
	.section	.note.nv.cuinfo,"",@"SHT_NOTE"
	.sectionflags	@"SHF_NOTE_NV_CUINFO"
        /*0018*/ 	.short	0x0002
        /*001a*/ 	.short	0x0064
        /*001c*/ 	.short	0x0082
	.zero		2


//--------------------- .nv.info                  --------------------------
	.section	.nv.info,"",@"SHT_CUDA_INFO"
	.align	4


	//----- nvinfo : EIATTR_REGCOUNT
	.align		4
        /*0000*/ 	.byte	0x04, 0x2f
        /*0002*/ 	.short	(.L_2 - .L_1)
	.align		4
.L_1:
        /*0004*/ 	.word	index@(_Z16helloWorldKernelv)
        /*0008*/ 	.word	0x00000018


	//----- nvinfo : EIATTR_FRAME_SIZE
	.align		4
.L_2:
        /*000c*/ 	.byte	0x04, 0x11
        /*000e*/ 	.short	(.L_4 - .L_3)
	.align		4
.L_3:
        /*0010*/ 	.word	index@(_Z16helloWorldKernelv)
        /*0014*/ 	.word	0x00000008


	//----- nvinfo : EIATTR_MIN_STACK_SIZE
	.align		4
.L_4:
        /*0018*/ 	.byte	0x04, 0x12
        /*001a*/ 	.short	(.L_6 - .L_5)
	.align		4
.L_5:
        /*001c*/ 	.word	index@(_Z16helloWorldKernelv)
        /*0020*/ 	.word	0x00000008
.L_6:


//--------------------- .nv.compat                --------------------------
	.section	.nv.compat,"",@"SHT_CUDA_COMPAT_INFO"
	.align	4
        /*0000*/ 	.byte	0x02, 0x09, 0x00, 0x00, 0x02, 0x02, 0x01, 0x00, 0x02, 0x05, 0x05, 0x00, 0x03, 0x07, 0x01, 0x01
        /*0010*/ 	.byte	0x02, 0x03, 0x00, 0x00, 0x02, 0x06, 0x01, 0x00, 0x04, 0x0b, 0x08, 0x00, 0x09, 0x00, 0x00, 0x00
        /*0020*/ 	.byte	0x00, 0x00, 0x00, 0x00


//--------------------- .nv.info._Z16helloWorldKernelv --------------------------
	.section	.nv.info._Z16helloWorldKernelv,"",@"SHT_CUDA_INFO"
	.sectionflags	@""
	.align	4


	//----- nvinfo : EIATTR_CUDA_API_VERSION
	.align		4
        /*0000*/ 	.byte	0x04, 0x37
        /*0002*/ 	.short	(.L_8 - .L_7)
.L_7:
        /*0004*/ 	.word	0x00000082


	//----- nvinfo : EIATTR_SPARSE_MMA_MASK
	.align		4
.L_8:
        /*0008*/ 	.byte	0x03, 0x50
        /*000a*/ 	.short	0x0000


	//----- nvinfo : EIATTR_MAXREG_COUNT
	.align		4
        /*000c*/ 	.byte	0x03, 0x1b
        /*000e*/ 	.short	0x00ff


	//----- nvinfo : EIATTR_EXTERNS
	.align		4
        /*0010*/ 	.byte	0x04, 0x0f
        /*0012*/ 	.short	(.L_10 - .L_9)


	//   ....[0]....
	.align		4
.L_9:
        /*0014*/ 	.word	index@(vprintf)


	//----- nvinfo : EIATTR_MERCURY_ISA_VERSION
	.align		4
.L_10:
        /*0018*/ 	.byte	0x03, 0x5f
        /*001a*/ 	.short	0x0101


	//----- nvinfo : EIATTR_VRC_CTA_INIT_COUNT
	.align		4
        /*001c*/ 	.byte	0x02, 0x4a
	.zero		1
	.zero		1


	//----- nvinfo : EIATTR_SYSCALL_OFFSETS
	.align		4
        /*0020*/ 	.byte	0x04, 0x46
        /*0022*/ 	.short	(.L_12 - .L_11)


	//   ....[0]....
.L_11:
        /*0024*/ 	.word	0x000000f0


	//----- nvinfo : EIATTR_EXIT_INSTR_OFFSETS
	.align		4
.L_12:
        /*0028*/ 	.byte	0x04, 0x1c
        /*002a*/ 	.short	(.L_14 - .L_13)


	//   ....[0]....
.L_13:
        /*002c*/ 	.word	0x00000100


	//----- nvinfo : EIATTR_SW_WAR
	.align		4
.L_14:
        /*0030*/ 	.byte	0x04, 0x36
        /*0032*/ 	.short	(.L_16 - .L_15)
.L_15:
        /*0034*/ 	.word	0x00000008
.L_16:


//--------------------- .nv.callgraph             --------------------------
	.section	.nv.callgraph,"",@"SHT_CUDA_CALLGRAPH"
	.align	4
	.sectionentsize	8
	.align		4
        /*0000*/ 	.word	0x00000000
	.align		4
        /*0004*/ 	.word	0xffffffff
	.align		4
        /*0008*/ 	.word	index@(_Z16helloWorldKernelv)
	.align		4
        /*000c*/ 	.word	index@(vprintf)
	.align		4
        /*0010*/ 	.word	0x00000000
	.align		4
        /*0014*/ 	.word	0xfffffffe
	.align		4
        /*0018*/ 	.word	0x00000000
	.align		4
        /*001c*/ 	.word	0xfffffffd
	.align		4
        /*0020*/ 	.word	0x00000000
	.align		4
        /*0024*/ 	.word	0xfffffffc


//--------------------- .nv.constant4             --------------------------
	.section	.nv.constant4,"a",@progbits
	.align	8
	.align		8
.nv.constant4:
        /*0000*/ 	.dword	vprintf
	.align		8
        /*0008*/ 	.dword	$str


//--------------------- .text._Z16helloWorldKernelv --------------------------
	.section	.text._Z16helloWorldKernelv,"ax",@progbits
	.align	128
        .global         _Z16helloWorldKernelv
        .type           _Z16helloWorldKernelv,@function
        .size           _Z16helloWorldKernelv,(.L_x_2 - _Z16helloWorldKernelv)
        .other          _Z16helloWorldKernelv,@"STO_CUDA_ENTRY STV_DEFAULT"
_Z16helloWorldKernelv:
.text._Z16helloWorldKernelv:
[----:B------:R-:W0:Y:S01]  /*0000*/  LDC R1, c[0x0][0x37c] ;  /* 0x0000df00ff017b82 */ /* 0x000e220000000800 */
[----:B------:R-:W1:Y:S01]  /*0010*/  S2R R8, SR_TID.X ;  /* 0x0000000000087919 */ /* 0x000e620000002100 */
[----:B0-----:R-:W-:Y:S01]  /*0020*/  VIADD R1, R1, 0xfffffff8 ;  /* 0xfffffff801017836 */ /* 0x001fe20000000000 */
[----:B------:R-:W-:Y:S01]  /*0030*/  MOV R0, 0x0 ;  /* 0x0000000000007802 */ /* 0x000fe20000000f00 */
[----:B------:R-:W0:Y:S01]  /*0040*/  LDCU UR4, c[0x0][0x2f8] ;  /* 0x00005f00ff0477ac */ /* 0x000e220008000800 */
[----:B------:R-:W1:Y:S03]  /*0050*/  S2R R9, SR_CTAID.X ;  /* 0x0000000000097919 */ /* 0x000e660000002500 */
[----:B------:R2:W3:Y:S01]  /*0060*/  LDC.64 R2, c[0x4][R0] ;  /* 0x0100000000027b82 */ /* 0x0004e20000000a00 */
[----:B------:R-:W4:Y:S01]  /*0070*/  LDCU.64 UR6, c[0x4][0x8] ;  /* 0x01000100ff0677ac */ /* 0x000f220008000a00 */
[----:B------:R-:W5:Y:S01]  /*0080*/  LDCU UR5, c[0x0][0x2fc] ;  /* 0x00005f80ff0577ac */ /* 0x000f620008000800 */
[----:B0-----:R-:W-:Y:S01]  /*0090*/  IADD3 R6, P0, PT, R1, UR4, RZ ;  /* 0x0000000401067c10 */ /* 0x001fe2000ff1e0ff */
[----:B----4-:R-:W-:Y:S01]  /*00a0*/  IMAD.U32 R4, RZ, RZ, UR6 ;  /* 0x00000006ff047e24 */ /* 0x010fe2000f8e00ff */
[----:B------:R-:W-:-:S03]  /*00b0*/  MOV R5, UR7 ;  /* 0x0000000700057c02 */ /* 0x000fc60008000f00 */
[----:B-----5:R-:W-:Y:S01]  /*00c0*/  IMAD.X R7, RZ, RZ, UR5, P0 ;  /* 0x00000005ff077e24 */ /* 0x020fe200080e06ff */
[----:B-1----:R2:W-:Y:S07]  /*00d0*/  STL.64 [R1], R8 ;  /* 0x0000000801007387 */ /* 0x0025ee0000100a00 */
[----:B------:R-:W-:-:S07]  /*00e0*/  LEPC R20, `(.L_x_0) ;  /* 0x000000001014794e */ /* 0x000fce0000000000 */
[----:B--23--:R-:W-:Y:S05]  /*00f0*/  CALL.ABS.NOINC R2 ;  /* 0x0000000002007343 */ /* 0x00cfea0003c00000 */
.L_x_0:
[----:B------:R-:W-:Y:S05]  /*0100*/  EXIT ;  /* 0x000000000000794d */ /* 0x000fea0003800000 */
.L_x_1:
[----:B------:R-:W-:-:S00]  /*0110*/  BRA `(.L_x_1) ;  /* 0xfffffffc00fc7947 */ /* 0x000fc0000383ffff */
[----:B------:R-:W-:-:S00]  /*0120*/  NOP ;  /* 0x0000000000007918 */ /* 0x000fc00000000000 */
        /* <DEDUP_REMOVED lines=13> */
.L_x_2:


//--------------------- .nv.global.init           --------------------------
	.section	.nv.global.init,"aw",@progbits
.nv.global.init:
	.type		$str,@object
	.size		$str,(.L_0 - $str)
$str:
        /*0000*/ 	.byte	0x48, 0x65, 0x6c, 0x6c, 0x6f, 0x2c, 0x20, 0x57, 0x6f, 0x72, 0x6c, 0x64, 0x21, 0x20, 0x46, 0x72
        /*0010*/ 	.byte	0x6f, 0x6d, 0x20, 0x47, 0x50, 0x55, 0x20, 0x74, 0x68, 0x72, 0x65, 0x61, 0x64, 0x20, 0x25, 0x64
        /*0020*/ 	.byte	0x2c, 0x20, 0x62, 0x6c, 0x6f, 0x63, 0x6b, 0x20, 0x25, 0x64, 0x0a, 0x00
.L_0:


//--------------------- .nv.shared.reserved.0     --------------------------
	.section	.nv.shared.reserved.0,"aw",@nobits
	.weak		__nv_reservedSMEM_offset_0_alias
	.size		__nv_reservedSMEM_offset_0_alias, 0, 64
	.other		__nv_reservedSMEM_offset_0_alias,@"STO_CUDA_RESERVED_SHARED STV_DEFAULT"
__nv_reservedSMEM_offset_0_alias:
	.zero		0
	.zero		64


//--------------------- .nv.constant0._Z16helloWorldKernelv --------------------------
	.section	.nv.constant0._Z16helloWorldKernelv,"a",@progbits
	.sectionflags	@""
	.align	4
.nv.constant0._Z16helloWorldKernelv:
	.zero		896


//--------------------- SYMBOLS --------------------------

	.type		.nv.reservedSmem.offset0,@object
	.size		.nv.reservedSmem.offset0,0x4
	.type		vprintf,@function
